	.headerflags	@"EF_CUDA_TEXMODE_UNIFIED EF_CUDA_64BIT_ADDRESS EF_CUDA_ACCELERATORS EF_CUDA_SM90 EF_CUDA_VIRTUAL_SM(EF_CUDA_SM90)"
	.elftype	@"ET_EXEC"


//--------------------- .nv.info                  --------------------------
	.section	.nv.info,"",@"SHT_CUDA_INFO"
	.align	4


	//----- nvinfo : EIATTR_REGCOUNT
	.align		4
        /*0000*/ 	.byte	0x04, 0x2f
        /*0002*/ 	.short	(.L_3 - .L_2)
	.align		4
.L_2:
        /*0004*/ 	.word	index@(triton_poi_fused__native_batch_norm_legit_no_training_add_mul_relu_32)
        /*0008*/ 	.word	0x0000001e


	//----- nvinfo : EIATTR_MIN_STACK_SIZE
	.align		4
.L_3:
        /*000c*/ 	.byte	0x04, 0x12
        /*000e*/ 	.short	(.L_5 - .L_4)
	.align		4
.L_4:
        /*0010*/ 	.word	index@(triton_poi_fused__native_batch_norm_legit_no_training_add_mul_relu_32)
        /*0014*/ 	.word	0x00000000


	//----- nvinfo : EIATTR_FRAME_SIZE
	.align		4
.L_5:
        /*0018*/ 	.byte	0x04, 0x11
        /*001a*/ 	.short	(.L_7 - .L_6)
	.align		4
.L_6:
        /*001c*/ 	.word	index@(triton_poi_fused__native_batch_norm_legit_no_training_add_mul_relu_32)
        /*0020*/ 	.word	0x00000000


	//----- nvinfo : EIATTR_MIN_STACK_SIZE
	.align		4
.L_7:
        /*0024*/ 	.byte	0x04, 0x12
        /*0026*/ 	.short	(.L_9 - .L_8)
	.align		4
.L_8:
        /*0028*/ 	.word	index@(triton_poi_fused__native_batch_norm_legit_no_training_add_mul_relu_32)
        /*002c*/ 	.word	0x00000000
.L_9:


//--------------------- .nv.info.triton_poi_fused__native_batch_norm_legit_no_training_add_mul_relu_32 --------------------------
	.section	.nv.info.triton_poi_fused__native_batch_norm_legit_no_training_add_mul_relu_32,"",@"SHT_CUDA_INFO"
	.sectionflags	@""
	.align	4


	//----- nvinfo : EIATTR_CUDA_API_VERSION
	.align		4
        /*0000*/ 	.byte	0x04, 0x37
        /*0002*/ 	.short	(.L_11 - .L_10)
.L_10:
        /*0004*/ 	.word	0x0000007c


	//----- nvinfo : EIATTR_KPARAM_INFO
	.align		4
.L_11:
        /*0008*/ 	.byte	0x04, 0x17
        /*000a*/ 	.short	(.L_13 - .L_12)
.L_12:
        /*000c*/ 	.word	0x00000000
        /*0010*/ 	.short	0x000b
        /*0012*/ 	.short	0x0058
        /*0014*/ 	.byte	0x00, 0xf0, 0x11, 0x00


	//----- nvinfo : EIATTR_KPARAM_INFO
	.align		4
.L_13:
        /*0018*/ 	.byte	0x04, 0x17
        /*001a*/ 	.short	(.L_15 - .L_14)
.L_14:
        /*001c*/ 	.word	0x00000000
        /*0020*/ 	.short	0x000a
        /*0022*/ 	.short	0x0050
        /*0024*/ 	.byte	0x00, 0xf4, 0x21, 0x00


	//----- nvinfo : EIATTR_KPARAM_INFO
	.align		4
.L_15:
        /*0028*/ 	.byte	0x04, 0x17
        /*002a*/ 	.short	(.L_17 - .L_16)
.L_16:
        /*002c*/ 	.word	0x00000000
        /*0030*/ 	.short	0x0009
        /*0032*/ 	.short	0x0048
        /*0034*/ 	.byte	0x00, 0xf4, 0x21, 0x00


	//----- nvinfo : EIATTR_KPARAM_INFO
	.align		4
.L_17:
        /*0038*/ 	.byte	0x04, 0x17
        /*003a*/ 	.short	(.L_19 - .L_18)
.L_18:
        /*003c*/ 	.word	0x00000000
        /*0040*/ 	.short	0x0008
        /*0042*/ 	.short	0x0040
        /*0044*/ 	.byte	0x00, 0xf4, 0x21, 0x00


	//----- nvinfo : EIATTR_KPARAM_INFO
	.align		4
.L_19:
        /*0048*/ 	.byte	0x04, 0x17
        /*004a*/ 	.short	(.L_21 - .L_20)
.L_20:
        /*004c*/ 	.word	0x00000000
        /*0050*/ 	.short	0x0007
        /*0052*/ 	.short	0x0038
        /*0054*/ 	.byte	0x00, 0xf4, 0x21, 0x00


	//----- nvinfo : EIATTR_KPARAM_INFO
	.align		4
.L_21:
        /*0058*/ 	.byte	0x04, 0x17
        /*005a*/ 	.short	(.L_23 - .L_22)
.L_22:
        /*005c*/ 	.word	0x00000000
        /*0060*/ 	.short	0x0006
        /*0062*/ 	.short	0x0030
        /*0064*/ 	.byte	0x00, 0xf4, 0x21, 0x00


	//----- nvinfo : EIATTR_KPARAM_INFO
	.align		4
.L_23:
        /*0068*/ 	.byte	0x04, 0x17
        /*006a*/ 	.short	(.L_25 - .L_24)
.L_24:
        /*006c*/ 	.word	0x00000000
        /*0070*/ 	.short	0x0005
        /*0072*/ 	.short	0x0028
        /*0074*/ 	.byte	0x00, 0xf4, 0x21, 0x00


	//----- nvinfo : EIATTR_KPARAM_INFO
	.align		4
.L_25:
        /*0078*/ 	.byte	0x04, 0x17
        /*007a*/ 	.short	(.L_27 - .L_26)
.L_26:
        /*007c*/ 	.word	0x00000000
        /*0080*/ 	.short	0x0004
        /*0082*/ 	.short	0x0020
        /*0084*/ 	.byte	0x00, 0xf4, 0x21, 0x00


	//----- nvinfo : EIATTR_KPARAM_INFO
	.align		4
.L_27:
        /*0088*/ 	.byte	0x04, 0x17
        /*008a*/ 	.short	(.L_29 - .L_28)
.L_28:
        /*008c*/ 	.word	0x00000000
        /*0090*/ 	.short	0x0003
        /*0092*/ 	.short	0x0018
        /*0094*/ 	.byte	0x00, 0xf4, 0x21, 0x00


	//----- nvinfo : EIATTR_KPARAM_INFO
	.align		4
.L_29:
        /*0098*/ 	.byte	0x04, 0x17
        /*009a*/ 	.short	(.L_31 - .L_30)
.L_30:
        /*009c*/ 	.word	0x00000000
        /*00a0*/ 	.short	0x0002
        /*00a2*/ 	.short	0x0010
        /*00a4*/ 	.byte	0x00, 0xf4, 0x21, 0x00


	//----- nvinfo : EIATTR_KPARAM_INFO
	.align		4
.L_31:
        /*00a8*/ 	.byte	0x04, 0x17
        /*00aa*/ 	.short	(.L_33 - .L_32)
.L_32:
        /*00ac*/ 	.word	0x00000000
        /*00b0*/ 	.short	0x0001
        /*00b2*/ 	.short	0x0008
        /*00b4*/ 	.byte	0x00, 0xf4, 0x21, 0x00


	//----- nvinfo : EIATTR_KPARAM_INFO
	.align		4
.L_33:
        /*00b8*/ 	.byte	0x04, 0x17
        /*00ba*/ 	.short	(.L_35 - .L_34)
.L_34:
        /*00bc*/ 	.word	0x00000000
        /*00c0*/ 	.short	0x0000
        /*00c2*/ 	.short	0x0000
        /*00c4*/ 	.byte	0x00, 0xf4, 0x21, 0x00


	//----- nvinfo : EIATTR_SPARSE_MMA_MASK
	.align		4
.L_35:
        /*00c8*/ 	.byte	0x03, 0x50
        /*00ca*/ 	.short	0x0000


	//----- nvinfo : EIATTR_MAXREG_COUNT
	.align		4
        /*00cc*/ 	.byte	0x03, 0x1b
        /*00ce*/ 	.short	0x00ff


	//----- nvinfo : EIATTR_EXIT_INSTR_OFFSETS
	.align		4
        /*00d0*/ 	.byte	0x04, 0x1c
        /*00d2*/ 	.short	(.L_37 - .L_36)


	//   ....[0]....
.L_36:
        /*00d4*/ 	.word	0x000006e0


	//----- nvinfo : EIATTR_REQNTID
	.align		4
.L_37:
        /*00d8*/ 	.byte	0x04, 0x10
        /*00da*/ 	.short	(.L_39 - .L_38)
.L_38:
        /*00dc*/ 	.word	0x00000080
        /*00e0*/ 	.word	0x00000001
        /*00e4*/ 	.word	0x00000001


	//----- nvinfo : EIATTR_CBANK_PARAM_SIZE
	.align		4
.L_39:
        /*00e8*/ 	.byte	0x03, 0x19
        /*00ea*/ 	.short	0x005c


	//----- nvinfo : EIATTR_PARAM_CBANK
	.align		4
        /*00ec*/ 	.byte	0x04, 0x0a
        /*00ee*/ 	.short	(.L_41 - .L_40)
	.align		4
.L_40:
        /*00f0*/ 	.word	index@(.nv.constant0.triton_poi_fused__native_batch_norm_legit_no_training_add_mul_relu_32)
        /*00f4*/ 	.short	0x0210
        /*00f6*/ 	.short	0x005c


	//----- nvinfo : EIATTR_SW_WAR
	.align		4
.L_41:
        /*00f8*/ 	.byte	0x04, 0x36
        /*00fa*/ 	.short	(.L_43 - .L_42)
.L_42:
        /*00fc*/ 	.word	0x00000008
.L_43:


//--------------------- .nv.callgraph             --------------------------
	.section	.nv.callgraph,"",@"SHT_CUDA_CALLGRAPH"
	.align	4
	.sectionentsize	8
	.align		4
        /*0000*/ 	.word	0x00000000
	.align		4
        /*0004*/ 	.word	0xffffffff
	.align		4
        /*0008*/ 	.word	0x00000000
	.align		4
        /*000c*/ 	.word	0xfffffffe
	.align		4
        /*0010*/ 	.word	0x00000000
	.align		4
        /*0014*/ 	.word	0xfffffffd
	.align		4
        /*0018*/ 	.word	0x00000000
	.align		4
        /*001c*/ 	.word	0xfffffffc


//--------------------- .nv.constant4             --------------------------
	.section	.nv.constant4,"a",@progbits
	.align	8
	.align		8
.nv.constant4:
        /*0000*/ 	.dword	_$_str
	.align		8
        /*0008*/ 	.dword	_$_str_$_2


//--------------------- .text.triton_poi_fused__native_batch_norm_legit_no_training_add_mul_relu_32 --------------------------
	.section	.text.triton_poi_fused__native_batch_norm_legit_no_training_add_mul_relu_32,"ax",@progbits
	.align	128
        .global         triton_poi_fused__native_batch_norm_legit_no_training_add_mul_relu_32
        .type           triton_poi_fused__native_batch_norm_legit_no_training_add_mul_relu_32,@function
        .size           triton_poi_fused__native_batch_norm_legit_no_training_add_mul_relu_32,(.L_x_1 - triton_poi_fused__native_batch_norm_legit_no_training_add_mul_relu_32)
        .other          triton_poi_fused__native_batch_norm_legit_no_training_add_mul_relu_32,@"STO_CUDA_ENTRY STV_DEFAULT"
triton_poi_fused__native_batch_norm_legit_no_training_add_mul_relu_32:
.text.triton_poi_fused__native_batch_norm_legit_no_training_add_mul_relu_32:
[----:B------:R-:W-:Y:S01]  /*0000*/  LDC R1, c[0x0][0x28] ;  /* 0x00000a00ff017b82 */ /* 0x000fe20000000800 */
[----:B------:R-:W1:Y:S07]  /*0010*/  S2R R0, SR_TID.X ;  /* 0x0000000000007919 */ /* 0x000e6e0000002100 */
[----:B------:R-:W2:Y:S01]  /*0020*/  LDC.64 R4, c[0x0][0x228] ;  /* 0x00008a00ff047b82 */ /* 0x000ea20000000a00 */
[----:B------:R-:W-:Y:S01]  /*0030*/  ULDC.64 UR4, c[0x0][0x208] ;  /* 0x0000820000047ab9 */ /* 0x000fe20000000a00 */
[----:B------:R-:W3:Y:S06]  /*0040*/  S2R R7, SR_CTAID.X ;  /* 0x0000000000077919 */ /* 0x000eec0000002500 */
[----:B------:R-:W4:Y:S08]  /*0050*/  LDC.64 R8, c[0x0][0x220] ;  /* 0x00008800ff087b82 */ /* 0x000f300000000a00 */
[----:B------:R-:W5:Y:S08]  /*0060*/  LDC.64 R10, c[0x0][0x240] ;  /* 0x00009000ff0a7b82 */ /* 0x000f700000000a00 */
[----:B------:R-:W4:Y:S01]  /*0070*/  LDC.64 R12, c[0x0][0x248] ;  /* 0x00009200ff0c7b82 */ /* 0x000f220000000a00 */
[----:B-1----:R-:W-:-:S07]  /*0080*/  SHF.L.U32 R0, R0, 0x1, RZ ;  /* 0x0000000100007819 */ /* 0x002fce00000006ff */
[----:B------:R-:W1:Y:S01]  /*0090*/  LDC.64 R22, c[0x0][0x230] ;  /* 0x00008c00ff167b82 */ /* 0x000e620000000a00 */
[----:B---3--:R-:W-:Y:S02]  /*00a0*/  SHF.R.S32.HI R3, RZ, 0x17, R7 ;  /* 0x00000017ff037819 */ /* 0x008fe40000011407 */
[----:B------:R-:W-:Y:S02]  /*00b0*/  LOP3.LUT R0, R0, 0xfe, RZ, 0xc0, !PT ;  /* 0x000000fe00007812 */ /* 0x000fe400078ec0ff */
[----:B------:R-:W-:-:S03]  /*00c0*/  SGXT R3, R3, 0x1 ;  /* 0x000000010303781a */ /* 0x000fc60000000200 */
[----:B------:R-:W3:Y:S01]  /*00d0*/  LDC.64 R20, c[0x0][0x238] ;  /* 0x00008e00ff147b82 */ /* 0x000ee20000000a00 */
[----:B------:R-:W-:-:S04]  /*00e0*/  LEA R0, R7, R0, 0x8 ;  /* 0x0000000007007211 */ /* 0x000fc800078e40ff */
[----:B------:R-:W-:-:S03]  /*00f0*/  LEA.HI R3, R3, R0, RZ, 0xa ;  /* 0x0000000003037211 */ /* 0x000fc600078f50ff */
[----:B------:R-:W1:Y:S01]  /*0100*/  LDC.64 R6, c[0x0][0x250] ;  /* 0x00009400ff067b82 */ /* 0x000e620000000a00 */
[----:B------:R-:W-:-:S04]  /*0110*/  LOP3.LUT R3, R3, 0xfffffc00, RZ, 0xc0, !PT ;  /* 0xfffffc0003037812 */ /* 0x000fc800078ec0ff */
[----:B------:R-:W-:-:S03]  /*0120*/  IADD3 R17, R0, -R3, RZ ;  /* 0x8000000300117210 */ /* 0x000fc60007ffe0ff */
[----:B------:R-:W3:Y:S02]  /*0130*/  LDC.64 R2, c[0x0][0x218] ;  /* 0x00008600ff027b82 */ /* 0x000ee40000000a00 */
[----:B--2---:R-:W-:-:S06]  /*0140*/  IMAD.WIDE R4, R17, 0x4, R4 ;  /* 0x0000000411047825 */ /* 0x004fcc00078e0204 */
[----:B------:R-:W2:Y:S01]  /*0150*/  LDG.E.EL.64 R4, desc[UR4][R4.64] ;  /* 0x0000000404047981 */ /* 0x000ea2000c2e1b00 */
[----:B------:R-:W5:Y:S01]  /*0160*/  LDC.64 R18, c[0x0][0x258] ;  /* 0x00009600ff127b82 */ /* 0x000f620000000a00 */
[----:B01----:R-:W-:-:S07]  /*0170*/  IMAD.WIDE R6, R17, 0x4, R6 ;  /* 0x0000000411067825 */ /* 0x003fce00078e0206 */
[----:B------:R-:W0:Y:S01]  /*0180*/  LDC.64 R14, c[0x0][0x260] ;  /* 0x00009800ff0e7b82 */ /* 0x000e220000000a00 */
[----:B------:R-:W2:Y:S01]  /*0190*/  LDG.E.EL.64 R6, desc[UR4][R6.64] ;  /* 0x0000000406067981 */ /* 0x000ea2000c2e1b00 */
[----:B----4-:R-:W-:-:S04]  /*01a0*/  IMAD.WIDE R8, R17, 0x4, R8 ;  /* 0x0000000411087825 */ /* 0x010fc800078e0208 */
[C---:B---3--:R-:W-:Y:S02]  /*01b0*/  IMAD.WIDE R2, R0.reuse, 0x4, R2 ;  /* 0x0000000400027825 */ /* 0x048fe400078e0202 */
[----:B------:R-:W3:Y:S02]  /*01c0*/  LDG.E.EL.64 R8, desc[UR4][R8.64] ;  /* 0x0000000408087981 */ /* 0x000ee4000c2e1b00 */
[----:B-----5:R-:W-:Y:S02]  /*01d0*/  IMAD.WIDE R10, R0, 0x4, R10 ;  /* 0x00000004000a7825 */ /* 0x020fe400078e020a */
[----:B------:R-:W3:Y:S02]  /*01e0*/  LDG.E.64 R2, desc[UR4][R2.64] ;  /* 0x0000000402027981 */ /* 0x000ee4000c1e1b00 */
[C---:B------:R-:W-:Y:S02]  /*01f0*/  IMAD.WIDE R12, R17.reuse, 0x4, R12 ;  /* 0x00000004110c7825 */ /* 0x040fe400078e020c */
[----:B------:R-:W4:Y:S02]  /*0200*/  LDG.E.64 R10, desc[UR4][R10.64] ;  /* 0x000000040a0a7981 */ /* 0x000f24000c1e1b00 */
[----:B------:R-:W-:-:S02]  /*0210*/  IMAD.WIDE R24, R17, 0x4, R22 ;  /* 0x0000000411187825 */ /* 0x000fc400078e0216 */
[----:B------:R-:W4:Y:S02]  /*0220*/  LDG.E.EL.64 R12, desc[UR4][R12.64] ;  /* 0x000000040c0c7981 */ /* 0x000f24000c2e1b00 */
[----:B------:R-:W-:-:S04]  /*0230*/  IMAD.WIDE R22, R17, 0x4, R20 ;  /* 0x0000000411167825 */ /* 0x000fc800078e0214 */
[----:B------:R-:W-:-:S04]  /*0240*/  IMAD.WIDE R20, R17, 0x4, R18 ;  /* 0x0000000411147825 */ /* 0x000fc800078e0212 */
[----:B0-----:R-:W-:Y:S02]  /*0250*/  IMAD.WIDE R18, R17, 0x4, R14 ;  /* 0x0000000411127825 */ /* 0x001fe400078e020e */
[----:B------:R-:W5:Y:S04]  /*0260*/  LDG.E.EL.64 R14, desc[UR4][R24.64] ;  /* 0x00000004180e7981 */ /* 0x000f68000c2e1b00 */
[----:B------:R0:W5:Y:S04]  /*0270*/  LDG.E.EL.64 R16, desc[UR4][R22.64] ;  /* 0x0000000416107981 */ /* 0x000168000c2e1b00 */
[----:B------:R-:W3:Y:S04]  /*0280*/  LDG.E.EL.64 R20, desc[UR4][R20.64] ;  /* 0x0000000414147981 */ /* 0x000ee8000c2e1b00 */
[----:B------:R-:W3:Y:S01]  /*0290*/  LDG.E.EL.64 R18, desc[UR4][R18.64] ;  /* 0x0000000412127981 */ /* 0x000ee2000c2e1b00 */
[----:B0-----:R-:W-:Y:S01]  /*02a0*/  HFMA2.MMA R23, -RZ, RZ, 1.625, 0 ;  /* 0x3e800000ff177435 */ /* 0x001fe200000001ff */
[----:B--2---:R-:W-:-:S04]  /*02b0*/  FADD R4, R4, 9.9999997473787516356e-06 ;  /* 0x3727c5ac04047421 */ /* 0x004fc80000000000 */
[----:B------:R-:W0:Y:S01]  /*02c0*/  MUFU.SQRT R26, R4 ;  /* 0x00000004001a7308 */ /* 0x000e220000002000 */
[----:B------:R-:W-:Y:S01]  /*02d0*/  FADD R5, R5, 9.9999997473787516356e-06 ;  /* 0x3727c5ac05057421 */ /* 0x000fe20000000000 */
[----:B------:R-:W-:Y:S01]  /*02e0*/  FADD R7, R7, 9.9999997473787516356e-06 ;  /* 0x3727c5ac07077421 */ /* 0x000fe20000000000 */
[----:B------:R-:W-:-:S05]  /*02f0*/  FADD R6, R6, 9.9999997473787516356e-06 ;  /* 0x3727c5ac06067421 */ /* 0x000fca0000000000 */
[----:B------:R-:W1:Y:S01]  /*0300*/  MUFU.SQRT R22, R7 ;  /* 0x0000000700167308 */ /* 0x000e620000002000 */
[----:B0-----:R-:W-:-:S07]  /*0310*/  FSETP.GT.AND P6, PT, R26, 8.50705917302346158658e+37, PT ;  /* 0x7e8000001a00780b */ /* 0x001fce0003fc4000 */
[----:B------:R-:W0:Y:S08]  /*0320*/  MUFU.SQRT R5, R5 ;  /* 0x0000000500057308 */ /* 0x000e300000002000 */
[----:B------:R-:W2:Y:S01]  /*0330*/  MUFU.SQRT R27, R6 ;  /* 0x00000006001b7308 */ /* 0x000ea20000002000 */
[----:B-1----:R-:W-:Y:S02]  /*0340*/  FSETP.GT.AND P2, PT, R22, 8.50705917302346158658e+37, PT ;  /* 0x7e8000001600780b */ /* 0x002fe40003f44000 */
[C---:B------:R-:W-:Y:S01]  /*0350*/  FSETP.GEU.AND P4, PT, R26.reuse, 1.175494350822287508e-38, PT ;  /* 0x008000001a00780b */ /* 0x040fe20003f8e000 */
[----:B------:R-:W-:Y:S01]  /*0360*/  @P6 FMUL R26, R26, 0.25 ;  /* 0x3e8000001a1a6820 */ /* 0x000fe20000400000 */
[----:B------:R-:W-:-:S02]  /*0370*/  FSEL R4, R23, 1, P6 ;  /* 0x3f80000017047808 */ /* 0x000fc40003000000 */
[C---:B0-----:R-:W-:Y:S02]  /*0380*/  FSETP.GT.AND P5, PT, R5.reuse, 8.50705917302346158658e+37, PT ;  /* 0x7e8000000500780b */ /* 0x041fe40003fa4000 */
[C---:B------:R-:W-:Y:S02]  /*0390*/  FSETP.GEU.AND P6, PT, R22.reuse, 1.175494350822287508e-38, PT ;  /* 0x008000001600780b */ /* 0x040fe40003fce000 */
[----:B------:R-:W-:Y:S02]  /*03a0*/  FSETP.GEU.AND P1, PT, R5, 1.175494350822287508e-38, PT ;  /* 0x008000000500780b */ /* 0x000fe40003f2e000 */
[C---:B--2---:R-:W-:Y:S02]  /*03b0*/  FSETP.GT.AND P3, PT, R27.reuse, 8.50705917302346158658e+37, PT ;  /* 0x7e8000001b00780b */ /* 0x044fe40003f64000 */
[----:B------:R-:W-:Y:S01]  /*03c0*/  FSETP.GEU.AND P0, PT, R27, 1.175494350822287508e-38, PT ;  /* 0x008000001b00780b */ /* 0x000fe20003f0e000 */
[----:B------:R-:W-:-:S04]  /*03d0*/  @P2 FMUL R22, R22, 0.25 ;  /* 0x3e80000016162820 */ /* 0x000fc80000400000 */
[----:B------:R-:W-:Y:S01]  /*03e0*/  @P5 FMUL R5, R5, 0.25 ;  /* 0x3e80000005055820 */ /* 0x000fe20000400000 */
[----:B------:R-:W-:Y:S01]  /*03f0*/  @!P4 FMUL R26, R26, 16777216 ;  /* 0x4b8000001a1ac820 */ /* 0x000fe20000400000 */
[----:B------:R-:W-:Y:S02]  /*0400*/  @!P6 FMUL R22, R22, 16777216 ;  /* 0x4b8000001616e820 */ /* 0x000fe40000400000 */
[----:B------:R-:W-:Y:S02]  /*0410*/  @!P1 FMUL R5, R5, 16777216 ;  /* 0x4b80000005059820 */ /* 0x000fe40000400000 */
[----:B------:R-:W-:Y:S01]  /*0420*/  @P3 FMUL R27, R27, 0.25 ;  /* 0x3e8000001b1b3820 */ /* 0x000fe20000400000 */
[----:B------:R-:W0:Y:S03]  /*0430*/  MUFU.RCP R7, R26 ;  /* 0x0000001a00077308 */ /* 0x000e260000001000 */
[----:B------:R-:W-:-:S05]  /*0440*/  @!P0 FMUL R27, R27, 16777216 ;  /* 0x4b8000001b1b8820 */ /* 0x000fca0000400000 */
[----:B------:R-:W1:Y:S01]  /*0450*/  MUFU.RCP R22, R22 ;  /* 0x0000001600167308 */ /* 0x000e620000001000 */
[C---:B------:R-:W-:Y:S02]  /*0460*/  FSEL R6, R23.reuse, 1, P5 ;  /* 0x3f80000017067808 */ /* 0x040fe40002800000 */
[C---:B------:R-:W-:Y:S02]  /*0470*/  FSEL R24, R23.reuse, 1, P3 ;  /* 0x3f80000017187808 */ /* 0x040fe40001800000 */
[----:B------:R-:W-:-:S03]  /*0480*/  FSEL R23, R23, 1, P2 ;  /* 0x3f80000017177808 */ /* 0x000fc60001000000 */
[----:B------:R-:W2:Y:S01]  /*0490*/  MUFU.RCP R5, R5 ;  /* 0x0000000500057308 */ /* 0x000ea20000001000 */
[----:B------:R-:W-:-:S07]  /*04a0*/  @!P4 FMUL R4, R4, 16777216 ;  /* 0x4b8000000404c820 */ /* 0x000fce0000400000 */
[----:B------:R-:W5:Y:S01]  /*04b0*/  MUFU.RCP R27, R27 ;  /* 0x0000001b001b7308 */ /* 0x000f620000001000 */
[----:B------:R-:W-:Y:S01]  /*04c0*/  @!P6 FMUL R23, R23, 16777216 ;  /* 0x4b8000001717e820 */ /* 0x000fe20000400000 */
[----:B0-----:R-:W-:Y:S01]  /*04d0*/  FMUL R4, R7, R4 ;  /* 0x0000000407047220 */ /* 0x001fe20000400000 */
[----:B------:R-:W-:Y:S01]  /*04e0*/  @!P1 FMUL R6, R6, 16777216 ;  /* 0x4b80000006069820 */ /* 0x000fe20000400000 */
[----:B------:R-:W-:Y:S01]  /*04f0*/  @!P0 FMUL R24, R24, 16777216 ;  /* 0x4b80000018188820 */ /* 0x000fe20000400000 */
[----:B-1----:R-:W-:Y:S01]  /*0500*/  FMUL R7, R22, R23 ;  /* 0x0000001716077220 */ /* 0x002fe20000400000 */
[----:B---3--:R-:W-:Y:S01]  /*0510*/  FADD R23, R2, -R8 ;  /* 0x8000000802177221 */ /* 0x008fe20000000000 */
[----:B------:R-:W-:Y:S01]  /*0520*/  FADD R8, R3, -R9 ;  /* 0x8000000903087221 */ /* 0x000fe20000000000 */
[----:B--2---:R-:W-:Y:S01]  /*0530*/  FMUL R5, R5, R6 ;  /* 0x0000000605057220 */ /* 0x004fe20000400000 */
[----:B----4-:R-:W-:Y:S01]  /*0540*/  FADD R9, R10, -R12 ;  /* 0x8000000c0a097221 */ /* 0x010fe20000000000 */
[----:B------:R-:W-:Y:S01]  /*0550*/  FADD R10, R11, -R13 ;  /* 0x8000000d0b0a7221 */ /* 0x000fe20000000000 */
[----:B------:R-:W0:Y:S01]  /*0560*/  LDC.64 R2, c[0x0][0x210] ;  /* 0x00008400ff027b82 */ /* 0x000e220000000a00 */
[----:B-----5:R-:W-:Y:S01]  /*0570*/  FMUL R6, R27, R24 ;  /* 0x000000181b067220 */ /* 0x020fe20000400000 */
[----:B------:R-:W-:Y:S01]  /*0580*/  FMUL R23, R4, R23 ;  /* 0x0000001704177220 */ /* 0x000fe20000400000 */
[----:B------:R-:W-:Y:S01]  /*0590*/  FMUL R8, R5, R8 ;  /* 0x0000000805087220 */ /* 0x000fe20000400000 */
[----:B------:R-:W-:Y:S01]  /*05a0*/  FMUL R10, R7, R10 ;  /* 0x0000000a070a7220 */ /* 0x000fe20000400000 */
[----:B------:R-:W-:Y:S01]  /*05b0*/  FMUL R9, R6, R9 ;  /* 0x0000000906097220 */ /* 0x000fe20000400000 */
[----:B------:R-:W-:Y:S01]  /*05c0*/  FFMA R14, R14, R23, R16 ;  /* 0x000000170e0e7223 */ /* 0x000fe20000000010 */
[----:B------:R-:W-:Y:S01]  /*05d0*/  FFMA R8, R15, R8, R17 ;  /* 0x000000080f087223 */ /* 0x000fe20000000011 */
[----:B------:R-:W-:Y:S01]  /*05e0*/  FFMA R10, R21, R10, R19 ;  /* 0x0000000a150a7223 */ /* 0x000fe20000000013 */
[----:B------:R-:W-:-:S02]  /*05f0*/  FFMA R9, R20, R9, R18 ;  /* 0x0000000914097223 */ /* 0x000fc40000000012 */
[----:B------:R-:W-:Y:S02]  /*0600*/  FSETP.GEU.AND P1, PT, R14, RZ, PT ;  /* 0x000000ff0e00720b */ /* 0x000fe40003f2e000 */
[----:B------:R-:W-:Y:S02]  /*0610*/  FSETP.GEU.AND P3, PT, R8, RZ, PT ;  /* 0x000000ff0800720b */ /* 0x000fe40003f6e000 */
[----:B------:R-:W-:Y:S02]  /*0620*/  FSETP.GEU.AND P0, PT, R9, RZ, PT ;  /* 0x000000ff0900720b */ /* 0x000fe40003f0e000 */
[----:B------:R-:W-:Y:S02]  /*0630*/  FSETP.GEU.AND P2, PT, R10, RZ, PT ;  /* 0x000000ff0a00720b */ /* 0x000fe40003f4e000 */
[----:B------:R-:W-:Y:S02]  /*0640*/  FSEL R14, R14, RZ, P1 ;  /* 0x000000ff0e0e7208 */ /* 0x000fe40000800000 */
[----:B------:R-:W-:-:S02]  /*0650*/  FSEL R8, R8, RZ, P3 ;  /* 0x000000ff08087208 */ /* 0x000fc40001800000 */
[----:B------:R-:W-:Y:S02]  /*0660*/  FSEL R9, R9, RZ, P0 ;  /* 0x000000ff09097208 */ /* 0x000fe40000000000 */
[----:B------:R-:W-:-:S03]  /*0670*/  FSEL R5, R10, RZ, P2 ;  /* 0x000000ff0a057208 */ /* 0x000fc60001000000 */
[----:B------:R-:W-:Y:S02]  /*0680*/  FADD R9, R14, R9 ;  /* 0x000000090e097221 */ /* 0x000fe40000000000 */
[----:B------:R-:W-:Y:S01]  /*0690*/  FADD R5, R8, R5 ;  /* 0x0000000508057221 */ /* 0x000fe20000000000 */
[----:B0-----:R-:W-:-:S04]  /*06a0*/  IMAD.WIDE R2, R0, 0x4, R2 ;  /* 0x0000000400027825 */ /* 0x001fc800078e0202 */
[----:B------:R-:W-:Y:S01]  /*06b0*/  FMUL R4, R9, 0.5 ;  /* 0x3f00000009047820 */ /* 0x000fe20000400000 */
[----:B------:R-:W-:-:S05]  /*06c0*/  FMUL R5, R5, 0.5 ;  /* 0x3f00000005057820 */ /* 0x000fca0000400000 */
[----:B------:R-:W-:Y:S01]  /*06d0*/  STG.E.64 desc[UR4][R2.64], R4 ;  /* 0x0000000402007986 */ /* 0x000fe2000c101b04 */
[----:B------:R-:W-:Y:S05]  /*06e0*/  EXIT ;  /* 0x000000000000794d */ /* 0x000fea0003800000 */
.L_x_0:
[----:B------:R-:W-:-:S00]  /*06f0*/  BRA `(.L_x_0) ;  /* 0xfffffffc00fc7947 */ /* 0x000fc0000383ffff */
[----:B------:R-:W-:-:S00]  /*0700*/  NOP ;  /* 0x0000000000007918 */ /* 0x000fc00000000000 */
[----:B------:R-:W-:-:S00]  /*0710*/  NOP ;  /* 0x0000000000007918 */ /* 0x000fc00000000000 */
[----:B------:R-:W-:-:S00]  /*0720*/  NOP ;  /* 0x0000000000007918 */ /* 0x000fc00000000000 */
[----:B------:R-:W-:-:S00]  /*0730*/  NOP ;  /* 0x0000000000007918 */ /* 0x000fc00000000000 */
[----:B------:R-:W-:-:S00]  /*0740*/  NOP ;  /* 0x0000000000007918 */ /* 0x000fc00000000000 */
[----:B------:R-:W-:-:S00]  /*0750*/  NOP ;  /* 0x0000000000007918 */ /* 0x000fc00000000000 */
[----:B------:R-:W-:-:S00]  /*0760*/  NOP ;  /* 0x0000000000007918 */ /* 0x000fc00000000000 */
[----:B------:R-:W-:-:S00]  /*0770*/  NOP ;  /* 0x0000000000007918 */ /* 0x000fc00000000000 */
.L_x_1:


//--------------------- .nv.global.init           --------------------------
	.section	.nv.global.init,"aw",@progbits
.nv.global.init:
	.type		_$_str,@object
	.size		_$_str,(_$_str_$_2 - _$_str)
_$_str:
        /*0000*/ 	.byte	0x5f, 0x5f, 0x43, 0x55, 0x44, 0x41, 0x5f, 0x46, 0x54, 0x5a, 0x00
	.type		_$_str_$_2,@object
	.size		_$_str_$_2,(.L_1 - _$_str_$_2)
_$_str_$_2:
        /*000b*/ 	.byte	0x5f, 0x5f, 0x43, 0x55, 0x44, 0x41, 0x5f, 0x50, 0x52, 0x45, 0x43, 0x5f, 0x53, 0x51, 0x52, 0x54
        /*001b*/ 	.byte	0x00
.L_1:


//--------------------- .nv.constant0.triton_poi_fused__native_batch_norm_legit_no_training_add_mul_relu_32 --------------------------
	.section	.nv.constant0.triton_poi_fused__native_batch_norm_legit_no_training_add_mul_relu_32,"a",@progbits
	.sectionflags	@""
	.align	4
.nv.constant0.triton_poi_fused__native_batch_norm_legit_no_training_add_mul_relu_32:
	.zero		620
